//
// Generated by NVIDIA NVVM Compiler
//
// Compiler Build ID: CL-36424714
// Cuda compilation tools, release 13.0, V13.0.88
// Based on NVVM 20.0.0
//

.version 9.0
.target sm_100
.address_size 64

	// .globl	_Z6MatSubjjjjPKfjPfj

.visible .entry _Z6MatSubjjjjPKfjPfj(
	.param .u32 _Z6MatSubjjjjPKfjPfj_param_0,
	.param .u32 _Z6MatSubjjjjPKfjPfj_param_1,
	.param .u32 _Z6MatSubjjjjPKfjPfj_param_2,
	.param .u32 _Z6MatSubjjjjPKfjPfj_param_3,
	.param .u64 .ptr .align 1 _Z6MatSubjjjjPKfjPfj_param_4,
	.param .u32 _Z6MatSubjjjjPKfjPfj_param_5,
	.param .u64 .ptr .align 1 _Z6MatSubjjjjPKfjPfj_param_6,
	.param .u32 _Z6MatSubjjjjPKfjPfj_param_7
)
{
	.reg .pred 	%p<10>;
	.reg .b32 	%r<17>;
	.reg .b32 	%f<2>;
	.reg .b64 	%rd<9>;

	ld.param.u32 	%r5, [_Z6MatSubjjjjPKfjPfj_param_0];
	ld.param.u32 	%r6, [_Z6MatSubjjjjPKfjPfj_param_1];
	ld.param.u32 	%r7, [_Z6MatSubjjjjPKfjPfj_param_2];
	ld.param.u32 	%r8, [_Z6MatSubjjjjPKfjPfj_param_3];
	ld.param.u64 	%rd1, [_Z6MatSubjjjjPKfjPfj_param_4];
	ld.param.u32 	%r3, [_Z6MatSubjjjjPKfjPfj_param_5];
	ld.param.u64 	%rd2, [_Z6MatSubjjjjPKfjPfj_param_6];
	ld.param.u32 	%r4, [_Z6MatSubjjjjPKfjPfj_param_7];
	mov.u32 	%r9, %ntid.x;
	mov.u32 	%r10, %ctaid.x;
	mov.u32 	%r11, %tid.x;
	mad.lo.s32 	%r1, %r9, %r10, %r11;
	mov.u32 	%r12, %ntid.y;
	mov.u32 	%r13, %ctaid.y;
	mov.u32 	%r14, %tid.y;
	mad.lo.s32 	%r2, %r12, %r13, %r14;
	setp.ge.u32 	%p1, %r1, %r5;
	setp.lt.u32 	%p2, %r1, %r7;
	and.pred  	%p3, %p1, %p2;
	setp.ge.u32 	%p4, %r2, %r6;
	setp.lt.u32 	%p5, %r2, %r8;
	and.pred  	%p6, %p4, %p5;
	and.pred  	%p8, %p3, %p6;
	not.pred 	%p9, %p8;
	@%p9 bra 	$L__BB0_2;
	cvta.to.global.u64 	%rd3, %rd1;
	cvta.to.global.u64 	%rd4, %rd2;
	mad.lo.s32 	%r15, %r3, %r2, %r1;
	mul.wide.u32 	%rd5, %r15, 4;
	add.s64 	%rd6, %rd3, %rd5;
	ld.global.f32 	%f1, [%rd6];
	mad.lo.s32 	%r16, %r4, %r2, %r1;
	mul.wide.u32 	%rd7, %r16, 4;
	add.s64 	%rd8, %rd4, %rd7;
	st.global.f32 	[%rd8], %f1;
$L__BB0_2:
	ret;

}


// ===== COMPILED SASS (sm_100) =====

	.target	sm_100

	.elftype	@"ET_EXEC"


//--------------------- .note.nv.tkinfo           --------------------------
	.section	.note.nv.tkinfo,"",@"SHT_NOTE"
	.sectionflags	@"SHF_NOTE_NV_TKINFO"
	.tkinfo
        /*0018*/ 	.word	0x00000002
        /*0030*/ 	.string	""
        /*0030*/ 	.string	"ptxas"
        /*0030*/ 	.string	"Cuda compilation tools, release 13.0, V13.0.88"
        /*0030*/ 	.string	"Build cuda_13.0.r13.0/compiler.36424714_0"
        /*0030*/ 	.string	"-arch sm_100 -m 64 "



//--------------------- .note.nv.cuinfo           --------------------------
	.section	.note.nv.cuinfo,"",@"SHT_NOTE"
	.sectionflags	@"SHF_NOTE_NV_CUINFO"
        /*0018*/ 	.short	0x0002
        /*001a*/ 	.short	0x0064
        /*001c*/ 	.short	0x0082
	.zero		2


//--------------------- .nv.info                  --------------------------
	.section	.nv.info,"",@"SHT_CUDA_INFO"
	.align	4


	//----- nvinfo : EIATTR_REGCOUNT
	.align		4
        /*0000*/ 	.byte	0x04, 0x2f
        /*0002*/ 	.short	(.L_1 - .L_0)
	.align		4
.L_0:
        /*0004*/ 	.word	index@(_Z6MatSubjjjjPKfjPfj)
        /*0008*/ 	.word	0x0000000a


	//----- nvinfo : EIATTR_FRAME_SIZE
	.align		4
.L_1:
        /*000c*/ 	.byte	0x04, 0x11
        /*000e*/ 	.short	(.L_3 - .L_2)
	.align		4
.L_2:
        /*0010*/ 	.word	index@(_Z6MatSubjjjjPKfjPfj)
        /*0014*/ 	.word	0x00000000


	//----- nvinfo : EIATTR_MIN_STACK_SIZE
	.align		4
.L_3:
        /*0018*/ 	.byte	0x04, 0x12
        /*001a*/ 	.short	(.L_5 - .L_4)
	.align		4
.L_4:
        /*001c*/ 	.word	index@(_Z6MatSubjjjjPKfjPfj)
        /*0020*/ 	.word	0x00000000
.L_5:


//--------------------- .nv.compat                --------------------------
	.section	.nv.compat,"",@"SHT_CUDA_COMPAT_INFO"
	.align	4
        /*0000*/ 	.byte	0x02, 0x09, 0x00, 0x00, 0x02, 0x02, 0x01, 0x00, 0x02, 0x05, 0x05, 0x00, 0x03, 0x07, 0x01, 0x01
        /*0010*/ 	.byte	0x02, 0x03, 0x00, 0x00, 0x02, 0x06, 0x01, 0x00, 0x04, 0x0b, 0x08, 0x00, 0x09, 0x00, 0x00, 0x00
        /*0020*/ 	.byte	0x00, 0x00, 0x00, 0x00


//--------------------- .nv.info._Z6MatSubjjjjPKfjPfj --------------------------
	.section	.nv.info._Z6MatSubjjjjPKfjPfj,"",@"SHT_CUDA_INFO"
	.sectionflags	@""
	.align	4


	//----- nvinfo : EIATTR_CUDA_API_VERSION
	.align		4
        /*0000*/ 	.byte	0x04, 0x37
        /*0002*/ 	.short	(.L_7 - .L_6)
.L_6:
        /*0004*/ 	.word	0x00000082


	//----- nvinfo : EIATTR_KPARAM_INFO
	.align		4
.L_7:
        /*0008*/ 	.byte	0x04, 0x17
        /*000a*/ 	.short	(.L_9 - .L_8)
.L_8:
        /*000c*/ 	.word	0x00000000
        /*0010*/ 	.short	0x0007
        /*0012*/ 	.short	0x0028
        /*0014*/ 	.byte	0x00, 0xf0, 0x11, 0x00


	//----- nvinfo : EIATTR_KPARAM_INFO
	.align		4
.L_9:
        /*0018*/ 	.byte	0x04, 0x17
        /*001a*/ 	.short	(.L_11 - .L_10)
.L_10:
        /*001c*/ 	.word	0x00000000
        /*0020*/ 	.short	0x0006
        /*0022*/ 	.short	0x0020
        /*0024*/ 	.byte	0x00, 0xf5, 0x21, 0x00


	//----- nvinfo : EIATTR_KPARAM_INFO
	.align		4
.L_11:
        /*0028*/ 	.byte	0x04, 0x17
        /*002a*/ 	.short	(.L_13 - .L_12)
.L_12:
        /*002c*/ 	.word	0x00000000
        /*0030*/ 	.short	0x0005
        /*0032*/ 	.short	0x0018
        /*0034*/ 	.byte	0x00, 0xf0, 0x11, 0x00


	//----- nvinfo : EIATTR_KPARAM_INFO
	.align		4
.L_13:
        /*0038*/ 	.byte	0x04, 0x17
        /*003a*/ 	.short	(.L_15 - .L_14)
.L_14:
        /*003c*/ 	.word	0x00000000
        /*0040*/ 	.short	0x0004
        /*0042*/ 	.short	0x0010
        /*0044*/ 	.byte	0x00, 0xf5, 0x21, 0x00


	//----- nvinfo : EIATTR_KPARAM_INFO
	.align		4
.L_15:
        /*0048*/ 	.byte	0x04, 0x17
        /*004a*/ 	.short	(.L_17 - .L_16)
.L_16:
        /*004c*/ 	.word	0x00000000
        /*0050*/ 	.short	0x0003
        /*0052*/ 	.short	0x000c
        /*0054*/ 	.byte	0x00, 0xf0, 0x11, 0x00


	//----- nvinfo : EIATTR_KPARAM_INFO
	.align		4
.L_17:
        /*0058*/ 	.byte	0x04, 0x17
        /*005a*/ 	.short	(.L_19 - .L_18)
.L_18:
        /*005c*/ 	.word	0x00000000
        /*0060*/ 	.short	0x0002
        /*0062*/ 	.short	0x0008
        /*0064*/ 	.byte	0x00, 0xf0, 0x11, 0x00


	//----- nvinfo : EIATTR_KPARAM_INFO
	.align		4
.L_19:
        /*0068*/ 	.byte	0x04, 0x17
        /*006a*/ 	.short	(.L_21 - .L_20)
.L_20:
        /*006c*/ 	.word	0x00000000
        /*0070*/ 	.short	0x0001
        /*0072*/ 	.short	0x0004
        /*0074*/ 	.byte	0x00, 0xf0, 0x11, 0x00


	//----- nvinfo : EIATTR_KPARAM_INFO
	.align		4
.L_21:
        /*0078*/ 	.byte	0x04, 0x17
        /*007a*/ 	.short	(.L_23 - .L_22)
.L_22:
        /*007c*/ 	.word	0x00000000
        /*0080*/ 	.short	0x0000
        /*0082*/ 	.short	0x0000
        /*0084*/ 	.byte	0x00, 0xf0, 0x11, 0x00


	//----- nvinfo : EIATTR_SPARSE_MMA_MASK
	.align		4
.L_23:
        /*0088*/ 	.byte	0x03, 0x50
        /*008a*/ 	.short	0x0000


	//----- nvinfo : EIATTR_MAXREG_COUNT
	.align		4
        /*008c*/ 	.byte	0x03, 0x1b
        /*008e*/ 	.short	0x00ff


	//----- nvinfo : EIATTR_MERCURY_ISA_VERSION
	.align		4
        /*0090*/ 	.byte	0x03, 0x5f
        /*0092*/ 	.short	0x0101


	//----- nvinfo : EIATTR_VRC_CTA_INIT_COUNT
	.align		4
        /*0094*/ 	.byte	0x02, 0x4a
	.zero		1
	.zero		1


	//----- nvinfo : EIATTR_EXIT_INSTR_OFFSETS
	.align		4
        /*0098*/ 	.byte	0x04, 0x1c
        /*009a*/ 	.short	(.L_25 - .L_24)


	//   ....[0]....
.L_24:
        /*009c*/ 	.word	0x000000f0


	//   ....[1]....
        /*00a0*/ 	.word	0x000001b0


	//----- nvinfo : EIATTR_CBANK_PARAM_SIZE
	.align		4
.L_25:
        /*00a4*/ 	.byte	0x03, 0x19
        /*00a6*/ 	.short	0x002c


	//----- nvinfo : EIATTR_PARAM_CBANK
	.align		4
        /*00a8*/ 	.byte	0x04, 0x0a
        /*00aa*/ 	.short	(.L_27 - .L_26)
	.align		4
.L_26:
        /*00ac*/ 	.word	index@(.nv.constant0._Z6MatSubjjjjPKfjPfj)
        /*00b0*/ 	.short	0x0380
        /*00b2*/ 	.short	0x002c


	//----- nvinfo : EIATTR_SW_WAR
	.align		4
.L_27:
        /*00b4*/ 	.byte	0x04, 0x36
        /*00b6*/ 	.short	(.L_29 - .L_28)
.L_28:
        /*00b8*/ 	.word	0x00000008
.L_29:


//--------------------- .nv.callgraph             --------------------------
	.section	.nv.callgraph,"",@"SHT_CUDA_CALLGRAPH"
	.align	4
	.sectionentsize	8
	.align		4
        /*0000*/ 	.word	0x00000000
	.align		4
        /*0004*/ 	.word	0xffffffff
	.align		4
        /*0008*/ 	.word	0x00000000
	.align		4
        /*000c*/ 	.word	0xfffffffe
	.align		4
        /*0010*/ 	.word	0x00000000
	.align		4
        /*0014*/ 	.word	0xfffffffd
	.align		4
        /*0018*/ 	.word	0x00000000
	.align		4
        /*001c*/ 	.word	0xfffffffc


//--------------------- .text._Z6MatSubjjjjPKfjPfj --------------------------
	.section	.text._Z6MatSubjjjjPKfjPfj,"ax",@progbits
	.align	128
        .global         _Z6MatSubjjjjPKfjPfj
        .type           _Z6MatSubjjjjPKfjPfj,@function
        .size           _Z6MatSubjjjjPKfjPfj,(.L_x_1 - _Z6MatSubjjjjPKfjPfj)
        .other          _Z6MatSubjjjjPKfjPfj,@"STO_CUDA_ENTRY STV_DEFAULT"
_Z6MatSubjjjjPKfjPfj:
.text._Z6MatSubjjjjPKfjPfj:
[----:B------:R-:W-:Y:S01]  /*0000*/  LDC R1, c[0x0][0x37c] ;  /* 0x0000df00ff017b82 */ /* 0x000fe20000000800 */
[----:B------:R-:W0:Y:S01]  /*0010*/  S2R R0, SR_CTAID.X ;  /* 0x0000000000007919 */ /* 0x000e220000002500 */
[----:B------:R-:W0:Y:S01]  /*0020*/  LDCU UR4, c[0x0][0x360] ;  /* 0x00006c00ff0477ac */ /* 0x000e220008000800 */
[----:B------:R-:W0:Y:S01]  /*0030*/  S2R R3, SR_TID.X ;  /* 0x0000000000037919 */ /* 0x000e220000002100 */
[----:B------:R-:W1:Y:S01]  /*0040*/  LDCU UR5, c[0x0][0x364] ;  /* 0x00006c80ff0577ac */ /* 0x000e620008000800 */
[----:B------:R-:W1:Y:S01]  /*0050*/  S2R R7, SR_CTAID.Y ;  /* 0x0000000000077919 */ /* 0x000e620000002600 */
[----:B------:R-:W2:Y:S01]  /*0060*/  LDCU.128 UR8, c[0x0][0x380] ;  /* 0x00007000ff0877ac */ /* 0x000ea20008000c00 */
[----:B------:R-:W1:Y:S01]  /*0070*/  S2R R2, SR_TID.Y ;  /* 0x0000000000027919 */ /* 0x000e620000002200 */
[----:B0-----:R-:W-:-:S05]  /*0080*/  IMAD R0, R0, UR4, R3 ;  /* 0x0000000400007c24 */ /* 0x001fca000f8e0203 */
[----:B--2---:R-:W-:Y:S01]  /*0090*/  ISETP.GE.U32.AND P0, PT, R0, UR10, PT ;  /* 0x0000000a00007c0c */ /* 0x004fe2000bf06070 */
[----:B-1----:R-:W-:-:S03]  /*00a0*/  IMAD R7, R7, UR5, R2 ;  /* 0x0000000507077c24 */ /* 0x002fc6000f8e0202 */
[----:B------:R-:W-:Y:S02]  /*00b0*/  ISETP.GE.U32.AND P0, PT, R0, UR8, !P0 ;  /* 0x0000000800007c0c */ /* 0x000fe4000c706070 */
[----:B------:R-:W-:-:S04]  /*00c0*/  ISETP.GE.U32.AND P1, PT, R7, UR11, PT ;  /* 0x0000000b07007c0c */ /* 0x000fc8000bf26070 */
[----:B------:R-:W-:-:S04]  /*00d0*/  ISETP.GE.U32.AND P1, PT, R7, UR9, !P1 ;  /* 0x0000000907007c0c */ /* 0x000fc8000cf26070 */
[----:B------:R-:W-:-:S13]  /*00e0*/  PLOP3.LUT P0, PT, P0, P1, PT, 0x80, 0x8 ;  /* 0x000000000008781c */ /* 0x000fda0000703070 */
[----:B------:R-:W-:Y:S05]  /*00f0*/  @!P0 EXIT ;  /* 0x000000000000894d */ /* 0x000fea0003800000 */
[----:B------:R-:W0:Y:S01]  /*0100*/  LDC.64 R2, c[0x0][0x390] ;  /* 0x0000e400ff027b82 */ /* 0x000e220000000a00 */
[----:B------:R-:W1:Y:S01]  /*0110*/  LDCU UR6, c[0x0][0x398] ;  /* 0x00007300ff0677ac */ /* 0x000e620008000800 */
[----:B------:R-:W2:Y:S01]  /*0120*/  LDCU.64 UR4, c[0x0][0x358] ;  /* 0x00006b00ff0477ac */ /* 0x000ea20008000a00 */
[----:B-1----:R-:W-:Y:S01]  /*0130*/  IMAD R5, R7, UR6, R0 ;  /* 0x0000000607057c24 */ /* 0x002fe2000f8e0200 */
[----:B------:R-:W1:Y:S03]  /*0140*/  LDCU UR6, c[0x0][0x3a8] ;  /* 0x00007500ff0677ac */ /* 0x000e660008000800 */
[----:B0-----:R-:W-:Y:S02]  /*0150*/  IMAD.WIDE.U32 R2, R5, 0x4, R2 ;  /* 0x0000000405027825 */ /* 0x001fe400078e0002 */
[----:B------:R-:W0:Y:S04]  /*0160*/  LDC.64 R4, c[0x0][0x3a0] ;  /* 0x0000e800ff047b82 */ /* 0x000e280000000a00 */
[----:B--2---:R-:W2:Y:S01]  /*0170*/  LDG.E R3, desc[UR4][R2.64] ;  /* 0x0000000402037981 */ /* 0x004ea2000c1e1900 */
[----:B-1----:R-:W-:-:S04]  /*0180*/  IMAD R7, R7, UR6, R0 ;  /* 0x0000000607077c24 */ /* 0x002fc8000f8e0200 */
[----:B0-----:R-:W-:-:S05]  /*0190*/  IMAD.WIDE.U32 R4, R7, 0x4, R4 ;  /* 0x0000000407047825 */ /* 0x001fca00078e0004 */
[----:B--2---:R-:W-:Y:S01]  /*01a0*/  STG.E desc[UR4][R4.64], R3 ;  /* 0x0000000304007986 */ /* 0x004fe2000c101904 */
[----:B------:R-:W-:Y:S05]  /*01b0*/  EXIT ;  /* 0x000000000000794d */ /* 0x000fea0003800000 */
.L_x_0:
[----:B------:R-:W-:-:S00]  /*01c0*/  BRA `(.L_x_0) ;  /* 0xfffffffc00fc7947 */ /* 0x000fc0000383ffff */
[----:B------:R-:W-:-:S00]  /*01d0*/  NOP ;  /* 0x0000000000007918 */ /* 0x000fc00000000000 */
        /* <DEDUP_REMOVED lines=10> */
.L_x_1:


//--------------------- .nv.shared.reserved.0     --------------------------
	.section	.nv.shared.reserved.0,"aw",@nobits
	.weak		__nv_reservedSMEM_offset_0_alias
	.size		__nv_reservedSMEM_offset_0_alias, 0, 64
	.other		__nv_reservedSMEM_offset_0_alias,@"STO_CUDA_RESERVED_SHARED STV_DEFAULT"
__nv_reservedSMEM_offset_0_alias:
	.zero		0
	.zero		64


//--------------------- .nv.constant0._Z6MatSubjjjjPKfjPfj --------------------------
	.section	.nv.constant0._Z6MatSubjjjjPKfjPfj,"a",@progbits
	.sectionflags	@""
	.align	4
.nv.constant0._Z6MatSubjjjjPKfjPfj:
	.zero		940


//--------------------- SYMBOLS --------------------------

	.type		.nv.reservedSmem.offset0,@object
	.size		.nv.reservedSmem.offset0,0x4
